//
// Generated by NVIDIA NVVM Compiler
//
// Compiler Build ID: CL-36424714
// Cuda compilation tools, release 13.0, V13.0.88
// Based on NVVM 20.0.0
//

.version 9.0
.target sm_100
.address_size 64

	// .globl	_Z14squareMultiplyPiS_S_S_

.visible .entry _Z14squareMultiplyPiS_S_S_(
	.param .u64 .ptr .align 1 _Z14squareMultiplyPiS_S_S__param_0,
	.param .u64 .ptr .align 1 _Z14squareMultiplyPiS_S_S__param_1,
	.param .u64 .ptr .align 1 _Z14squareMultiplyPiS_S_S__param_2,
	.param .u64 .ptr .align 1 _Z14squareMultiplyPiS_S_S__param_3
)
{
	.reg .pred 	%p<10>;
	.reg .b32 	%r<106>;
	.reg .b64 	%rd<68>;

	ld.param.u64 	%rd14, [_Z14squareMultiplyPiS_S_S__param_0];
	ld.param.u64 	%rd15, [_Z14squareMultiplyPiS_S_S__param_1];
	ld.param.u64 	%rd13, [_Z14squareMultiplyPiS_S_S__param_2];
	ld.param.u64 	%rd16, [_Z14squareMultiplyPiS_S_S__param_3];
	cvta.to.global.u64 	%rd1, %rd15;
	cvta.to.global.u64 	%rd2, %rd14;
	cvta.to.global.u64 	%rd17, %rd16;
	mov.u32 	%r30, %ctaid.x;
	mov.u32 	%r31, %ntid.x;
	mov.u32 	%r32, %tid.x;
	mad.lo.s32 	%r1, %r30, %r31, %r32;
	mov.u32 	%r33, %ctaid.y;
	mov.u32 	%r34, %ntid.y;
	mov.u32 	%r35, %tid.y;
	mad.lo.s32 	%r2, %r33, %r34, %r35;
	ld.global.u32 	%r3, [%rd17];
	max.s32 	%r36, %r2, %r1;
	setp.ge.s32 	%p1, %r36, %r3;
	@%p1 bra 	$L__BB0_13;
	mul.lo.s32 	%r4, %r3, %r2;
	and.b32  	%r5, %r3, 7;
	setp.lt.u32 	%p2, %r3, 8;
	mov.b32 	%r100, 0;
	mov.u32 	%r105, %r100;
	@%p2 bra 	$L__BB0_4;
	and.b32  	%r40, %r3, 2147483640;
	neg.s32 	%r94, %r40;
	mul.wide.s32 	%rd18, %r3, 4;
	add.s64 	%rd3, %rd1, %rd18;
	mul.wide.s32 	%rd19, %r3, 8;
	add.s64 	%rd4, %rd1, %rd19;
	mul.wide.s32 	%rd20, %r3, 12;
	add.s64 	%rd5, %rd1, %rd20;
	mul.wide.s32 	%rd21, %r3, 16;
	add.s64 	%rd6, %rd1, %rd21;
	mul.wide.s32 	%rd22, %r3, 20;
	add.s64 	%rd7, %rd1, %rd22;
	mul.wide.s32 	%rd23, %r3, 24;
	add.s64 	%rd8, %rd1, %rd23;
	mul.wide.s32 	%rd24, %r3, 28;
	add.s64 	%rd9, %rd1, %rd24;
	mul.wide.u32 	%rd25, %r4, 4;
	add.s64 	%rd26, %rd25, %rd2;
	add.s64 	%rd67, %rd26, 16;
	mov.b32 	%r105, 0;
	mov.u32 	%r93, %r1;
$L__BB0_3:
	.pragma "nounroll";
	and.b32  	%r100, %r3, 2147483640;
	mul.wide.s32 	%rd27, %r93, 4;
	add.s64 	%rd28, %rd3, %rd27;
	add.s64 	%rd29, %rd4, %rd27;
	add.s64 	%rd30, %rd5, %rd27;
	add.s64 	%rd31, %rd6, %rd27;
	add.s64 	%rd32, %rd7, %rd27;
	add.s64 	%rd33, %rd8, %rd27;
	add.s64 	%rd34, %rd9, %rd27;
	add.s64 	%rd35, %rd1, %rd27;
	ld.global.u32 	%r41, [%rd67+-16];
	ld.global.u32 	%r42, [%rd35];
	mad.lo.s32 	%r43, %r42, %r41, %r105;
	ld.global.u32 	%r44, [%rd67+-12];
	ld.global.u32 	%r45, [%rd28];
	mad.lo.s32 	%r46, %r45, %r44, %r43;
	ld.global.u32 	%r47, [%rd67+-8];
	ld.global.u32 	%r48, [%rd29];
	mad.lo.s32 	%r49, %r48, %r47, %r46;
	ld.global.u32 	%r50, [%rd67+-4];
	ld.global.u32 	%r51, [%rd30];
	mad.lo.s32 	%r52, %r51, %r50, %r49;
	ld.global.u32 	%r53, [%rd67];
	ld.global.u32 	%r54, [%rd31];
	mad.lo.s32 	%r55, %r54, %r53, %r52;
	ld.global.u32 	%r56, [%rd67+4];
	ld.global.u32 	%r57, [%rd32];
	mad.lo.s32 	%r58, %r57, %r56, %r55;
	ld.global.u32 	%r59, [%rd67+8];
	ld.global.u32 	%r60, [%rd33];
	mad.lo.s32 	%r61, %r60, %r59, %r58;
	ld.global.u32 	%r62, [%rd67+12];
	ld.global.u32 	%r63, [%rd34];
	mad.lo.s32 	%r105, %r63, %r62, %r61;
	add.s32 	%r94, %r94, 8;
	shl.b32 	%r64, %r3, 3;
	add.s32 	%r93, %r93, %r64;
	add.s64 	%rd67, %rd67, 32;
	setp.ne.s32 	%p3, %r94, 0;
	@%p3 bra 	$L__BB0_3;
$L__BB0_4:
	setp.eq.s32 	%p4, %r5, 0;
	@%p4 bra 	$L__BB0_12;
	and.b32  	%r17, %r3, 3;
	setp.lt.u32 	%p5, %r5, 4;
	@%p5 bra 	$L__BB0_7;
	add.s32 	%r66, %r100, %r4;
	mul.wide.u32 	%rd36, %r66, 4;
	add.s64 	%rd37, %rd2, %rd36;
	ld.global.u32 	%r67, [%rd37];
	mad.lo.s32 	%r68, %r100, %r3, %r1;
	mul.wide.s32 	%rd38, %r68, 4;
	add.s64 	%rd39, %rd1, %rd38;
	ld.global.u32 	%r69, [%rd39];
	mad.lo.s32 	%r70, %r69, %r67, %r105;
	cvt.u64.u32 	%rd40, %r4;
	cvt.u64.u32 	%rd41, %r100;
	add.s64 	%rd42, %rd41, %rd40;
	shl.b64 	%rd43, %rd42, 2;
	add.s64 	%rd44, %rd2, %rd43;
	ld.global.u32 	%r71, [%rd44+4];
	mul.wide.s32 	%rd45, %r3, 4;
	add.s64 	%rd46, %rd39, %rd45;
	ld.global.u32 	%r72, [%rd46];
	mad.lo.s32 	%r73, %r72, %r71, %r70;
	ld.global.u32 	%r74, [%rd44+8];
	add.s64 	%rd47, %rd46, %rd45;
	ld.global.u32 	%r75, [%rd47];
	mad.lo.s32 	%r76, %r75, %r74, %r73;
	ld.global.u32 	%r77, [%rd44+12];
	add.s64 	%rd48, %rd47, %rd45;
	ld.global.u32 	%r78, [%rd48];
	mad.lo.s32 	%r105, %r78, %r77, %r76;
	add.s32 	%r100, %r100, 4;
$L__BB0_7:
	setp.eq.s32 	%p6, %r17, 0;
	@%p6 bra 	$L__BB0_12;
	setp.eq.s32 	%p7, %r17, 1;
	@%p7 bra 	$L__BB0_10;
	add.s32 	%r80, %r100, %r4;
	mul.wide.u32 	%rd49, %r80, 4;
	add.s64 	%rd50, %rd2, %rd49;
	ld.global.u32 	%r81, [%rd50];
	mad.lo.s32 	%r82, %r100, %r3, %r1;
	mul.wide.s32 	%rd51, %r82, 4;
	add.s64 	%rd52, %rd1, %rd51;
	ld.global.u32 	%r83, [%rd52];
	mad.lo.s32 	%r84, %r83, %r81, %r105;
	cvt.u64.u32 	%rd53, %r4;
	cvt.u64.u32 	%rd54, %r100;
	add.s64 	%rd55, %rd54, %rd53;
	shl.b64 	%rd56, %rd55, 2;
	add.s64 	%rd57, %rd2, %rd56;
	ld.global.u32 	%r85, [%rd57+4];
	mul.wide.s32 	%rd58, %r3, 4;
	add.s64 	%rd59, %rd52, %rd58;
	ld.global.u32 	%r86, [%rd59];
	mad.lo.s32 	%r105, %r86, %r85, %r84;
	add.s32 	%r100, %r100, 2;
$L__BB0_10:
	and.b32  	%r87, %r3, 1;
	setp.eq.b32 	%p8, %r87, 1;
	not.pred 	%p9, %p8;
	@%p9 bra 	$L__BB0_12;
	add.s32 	%r88, %r100, %r4;
	mul.wide.u32 	%rd60, %r88, 4;
	add.s64 	%rd61, %rd2, %rd60;
	ld.global.u32 	%r89, [%rd61];
	mad.lo.s32 	%r90, %r100, %r3, %r1;
	mul.wide.s32 	%rd62, %r90, 4;
	add.s64 	%rd63, %rd1, %rd62;
	ld.global.u32 	%r91, [%rd63];
	mad.lo.s32 	%r105, %r91, %r89, %r105;
$L__BB0_12:
	add.s32 	%r92, %r4, %r1;
	cvta.to.global.u64 	%rd64, %rd13;
	mul.wide.s32 	%rd65, %r92, 4;
	add.s64 	%rd66, %rd64, %rd65;
	st.global.u32 	[%rd66], %r105;
$L__BB0_13:
	ret;

}


// ===== COMPILED SASS (sm_100) =====

	.target	sm_100

	.elftype	@"ET_EXEC"


//--------------------- .note.nv.tkinfo           --------------------------
	.section	.note.nv.tkinfo,"",@"SHT_NOTE"
	.sectionflags	@"SHF_NOTE_NV_TKINFO"
	.tkinfo
        /*0018*/ 	.word	0x00000002
        /*0030*/ 	.string	""
        /*0030*/ 	.string	"ptxas"
        /*0030*/ 	.string	"Cuda compilation tools, release 13.0, V13.0.88"
        /*0030*/ 	.string	"Build cuda_13.0.r13.0/compiler.36424714_0"
        /*0030*/ 	.string	"-arch sm_100 -m 64 "



//--------------------- .note.nv.cuinfo           --------------------------
	.section	.note.nv.cuinfo,"",@"SHT_NOTE"
	.sectionflags	@"SHF_NOTE_NV_CUINFO"
        /*0018*/ 	.short	0x0002
        /*001a*/ 	.short	0x0064
        /*001c*/ 	.short	0x0082
	.zero		2


//--------------------- .nv.info                  --------------------------
	.section	.nv.info,"",@"SHT_CUDA_INFO"
	.align	4


	//----- nvinfo : EIATTR_REGCOUNT
	.align		4
        /*0000*/ 	.byte	0x04, 0x2f
        /*0002*/ 	.short	(.L_1 - .L_0)
	.align		4
.L_0:
        /*0004*/ 	.word	index@(_Z14squareMultiplyPiS_S_S_)
        /*0008*/ 	.word	0x0000001e


	//----- nvinfo : EIATTR_FRAME_SIZE
	.align		4
.L_1:
        /*000c*/ 	.byte	0x04, 0x11
        /*000e*/ 	.short	(.L_3 - .L_2)
	.align		4
.L_2:
        /*0010*/ 	.word	index@(_Z14squareMultiplyPiS_S_S_)
        /*0014*/ 	.word	0x00000000


	//----- nvinfo : EIATTR_MIN_STACK_SIZE
	.align		4
.L_3:
        /*0018*/ 	.byte	0x04, 0x12
        /*001a*/ 	.short	(.L_5 - .L_4)
	.align		4
.L_4:
        /*001c*/ 	.word	index@(_Z14squareMultiplyPiS_S_S_)
        /*0020*/ 	.word	0x00000000
.L_5:


//--------------------- .nv.compat                --------------------------
	.section	.nv.compat,"",@"SHT_CUDA_COMPAT_INFO"
	.align	4
        /*0000*/ 	.byte	0x02, 0x09, 0x00, 0x00, 0x02, 0x02, 0x01, 0x00, 0x02, 0x05, 0x05, 0x00, 0x03, 0x07, 0x01, 0x01
        /*0010*/ 	.byte	0x02, 0x03, 0x00, 0x00, 0x02, 0x06, 0x01, 0x00, 0x04, 0x0b, 0x08, 0x00, 0x09, 0x00, 0x00, 0x00
        /*0020*/ 	.byte	0x00, 0x00, 0x00, 0x00


//--------------------- .nv.info._Z14squareMultiplyPiS_S_S_ --------------------------
	.section	.nv.info._Z14squareMultiplyPiS_S_S_,"",@"SHT_CUDA_INFO"
	.sectionflags	@""
	.align	4


	//----- nvinfo : EIATTR_CUDA_API_VERSION
	.align		4
        /*0000*/ 	.byte	0x04, 0x37
        /*0002*/ 	.short	(.L_7 - .L_6)
.L_6:
        /*0004*/ 	.word	0x00000082


	//----- nvinfo : EIATTR_KPARAM_INFO
	.align		4
.L_7:
        /*0008*/ 	.byte	0x04, 0x17
        /*000a*/ 	.short	(.L_9 - .L_8)
.L_8:
        /*000c*/ 	.word	0x00000000
        /*0010*/ 	.short	0x0003
        /*0012*/ 	.short	0x0018
        /*0014*/ 	.byte	0x00, 0xf5, 0x21, 0x00


	//----- nvinfo : EIATTR_KPARAM_INFO
	.align		4
.L_9:
        /*0018*/ 	.byte	0x04, 0x17
        /*001a*/ 	.short	(.L_11 - .L_10)
.L_10:
        /*001c*/ 	.word	0x00000000
        /*0020*/ 	.short	0x0002
        /*0022*/ 	.short	0x0010
        /*0024*/ 	.byte	0x00, 0xf5, 0x21, 0x00


	//----- nvinfo : EIATTR_KPARAM_INFO
	.align		4
.L_11:
        /*0028*/ 	.byte	0x04, 0x17
        /*002a*/ 	.short	(.L_13 - .L_12)
.L_12:
        /*002c*/ 	.word	0x00000000
        /*0030*/ 	.short	0x0001
        /*0032*/ 	.short	0x0008
        /*0034*/ 	.byte	0x00, 0xf5, 0x21, 0x00


	//----- nvinfo : EIATTR_KPARAM_INFO
	.align		4
.L_13:
        /*0038*/ 	.byte	0x04, 0x17
        /*003a*/ 	.short	(.L_15 - .L_14)
.L_14:
        /*003c*/ 	.word	0x00000000
        /*0040*/ 	.short	0x0000
        /*0042*/ 	.short	0x0000
        /*0044*/ 	.byte	0x00, 0xf5, 0x21, 0x00


	//----- nvinfo : EIATTR_SPARSE_MMA_MASK
	.align		4
.L_15:
        /*0048*/ 	.byte	0x03, 0x50
        /*004a*/ 	.short	0x0000


	//----- nvinfo : EIATTR_MAXREG_COUNT
	.align		4
        /*004c*/ 	.byte	0x03, 0x1b
        /*004e*/ 	.short	0x00ff


	//----- nvinfo : EIATTR_MERCURY_ISA_VERSION
	.align		4
        /*0050*/ 	.byte	0x03, 0x5f
        /*0052*/ 	.short	0x0101


	//----- nvinfo : EIATTR_VRC_CTA_INIT_COUNT
	.align		4
        /*0054*/ 	.byte	0x02, 0x4a
	.zero		1
	.zero		1


	//----- nvinfo : EIATTR_EXIT_INSTR_OFFSETS
	.align		4
        /*0058*/ 	.byte	0x04, 0x1c
        /*005a*/ 	.short	(.L_17 - .L_16)


	//   ....[0]....
.L_16:
        /*005c*/ 	.word	0x000000f0


	//   ....[1]....
        /*0060*/ 	.word	0x00000ac0


	//----- nvinfo : EIATTR_CBANK_PARAM_SIZE
	.align		4
.L_17:
        /*0064*/ 	.byte	0x03, 0x19
        /*0066*/ 	.short	0x0020


	//----- nvinfo : EIATTR_PARAM_CBANK
	.align		4
        /*0068*/ 	.byte	0x04, 0x0a
        /*006a*/ 	.short	(.L_19 - .L_18)
	.align		4
.L_18:
        /*006c*/ 	.word	index@(.nv.constant0._Z14squareMultiplyPiS_S_S_)
        /*0070*/ 	.short	0x0380
        /*0072*/ 	.short	0x0020


	//----- nvinfo : EIATTR_SW_WAR
	.align		4
.L_19:
        /*0074*/ 	.byte	0x04, 0x36
        /*0076*/ 	.short	(.L_21 - .L_20)
.L_20:
        /*0078*/ 	.word	0x00000008
.L_21:


//--------------------- .nv.callgraph             --------------------------
	.section	.nv.callgraph,"",@"SHT_CUDA_CALLGRAPH"
	.align	4
	.sectionentsize	8
	.align		4
        /*0000*/ 	.word	0x00000000
	.align		4
        /*0004*/ 	.word	0xffffffff
	.align		4
        /*0008*/ 	.word	0x00000000
	.align		4
        /*000c*/ 	.word	0xfffffffe
	.align		4
        /*0010*/ 	.word	0x00000000
	.align		4
        /*0014*/ 	.word	0xfffffffd
	.align		4
        /*0018*/ 	.word	0x00000000
	.align		4
        /*001c*/ 	.word	0xfffffffc


//--------------------- .text._Z14squareMultiplyPiS_S_S_ --------------------------
	.section	.text._Z14squareMultiplyPiS_S_S_,"ax",@progbits
	.align	128
        .global         _Z14squareMultiplyPiS_S_S_
        .type           _Z14squareMultiplyPiS_S_S_,@function
        .size           _Z14squareMultiplyPiS_S_S_,(.L_x_5 - _Z14squareMultiplyPiS_S_S_)
        .other          _Z14squareMultiplyPiS_S_S_,@"STO_CUDA_ENTRY STV_DEFAULT"
_Z14squareMultiplyPiS_S_S_:
.text._Z14squareMultiplyPiS_S_S_:
[----:B------:R-:W-:Y:S08]  /*0000*/  LDC R1, c[0x0][0x37c] ;  /* 0x0000df00ff017b82 */ /* 0x000ff00000000800 */
[----:B------:R-:W0:Y:S01]  /*0010*/  LDC.64 R2, c[0x0][0x398] ;  /* 0x0000e600ff027b82 */ /* 0x000e220000000a00 */
[----:B------:R-:W0:Y:S02]  /*0020*/  LDCU.64 UR18, c[0x0][0x358] ;  /* 0x00006b00ff1277ac */ /* 0x000e240008000a00 */
[----:B0-----:R-:W2:Y:S05]  /*0030*/  LDG.E R2, desc[UR18][R2.64] ;  /* 0x0000001202027981 */ /* 0x001eaa000c1e1900 */
[----:B------:R-:W0:Y:S01]  /*0040*/  LDC R0, c[0x0][0x360] ;  /* 0x0000d800ff007b82 */ /* 0x000e220000000800 */
[----:B------:R-:W0:Y:S01]  /*0050*/  S2R R5, SR_TID.X ;  /* 0x0000000000057919 */ /* 0x000e220000002100 */
[----:B------:R-:W1:Y:S06]  /*0060*/  S2R R4, SR_TID.Y ;  /* 0x0000000000047919 */ /* 0x000e6c0000002200 */
[----:B------:R-:W0:Y:S08]  /*0070*/  S2UR UR4, SR_CTAID.X ;  /* 0x00000000000479c3 */ /* 0x000e300000002500 */
[----:B------:R-:W1:Y:S08]  /*0080*/  S2UR UR6, SR_CTAID.Y ;  /* 0x00000000000679c3 */ /* 0x000e700000002600 */
[----:B------:R-:W1:Y:S01]  /*0090*/  LDC R13, c[0x0][0x364] ;  /* 0x0000d900ff0d7b82 */ /* 0x000e620000000800 */
[----:B0-----:R-:W-:-:S02]  /*00a0*/  IMAD R0, R0, UR4, R5 ;  /* 0x0000000400007c24 */ /* 0x001fc4000f8e0205 */
[----:B-1----:R-:W-:-:S05]  /*00b0*/  IMAD R13, R13, UR6, R4 ;  /* 0x000000060d0d7c24 */ /* 0x002fca000f8e0204 */
[----:B------:R-:W-:Y:S02]  /*00c0*/  VIMNMX R4, PT, PT, R0, R13, !PT ;  /* 0x0000000d00047248 */ /* 0x000fe40007fe0100 */
[----:B--2---:R-:W-:-:S13]  /*00d0*/  R2UR UR5, R2 ;  /* 0x00000000020572ca */ /* 0x004fda00000e0000 */
[----:B------:R-:W-:-:S13]  /*00e0*/  ISETP.GE.AND P0, PT, R4, UR5, PT ;  /* 0x0000000504007c0c */ /* 0x000fda000bf06270 */
[----:B------:R-:W-:Y:S05]  /*00f0*/  @P0 EXIT ;  /* 0x000000000000094d */ /* 0x000fea0003800000 */
[----:B------:R-:W-:Y:S01]  /*0100*/  UISETP.GE.U32.AND UP0, UPT, UR5, 0x8, UPT ;  /* 0x000000080500788c */ /* 0x000fe2000bf06070 */
[----:B------:R-:W-:Y:S02]  /*0110*/  HFMA2 R12, -RZ, RZ, 0, 0 ;  /* 0x00000000ff0c7431 */ /* 0x000fe400000001ff */
[----:B------:R-:W-:Y:S01]  /*0120*/  IMAD R13, R13, UR5, RZ ;  /* 0x000000050d0d7c24 */ /* 0x000fe2000f8e02ff */
[----:B------:R-:W-:-:S05]  /*0130*/  UMOV UR4, URZ ;  /* 0x000000ff00047c82 */ /* 0x000fca0008000000 */
[----:B------:R-:W-:Y:S05]  /*0140*/  BRA.U !UP0, `(.L_x_0) ;  /* 0x0000000508087547 */ /* 0x000fea000b800000 */
[----:B------:R-:W0:Y:S01]  /*0150*/  LDCU.128 UR20, c[0x0][0x380] ;  /* 0x00007000ff1477ac */ /* 0x000e220008000c00 */
[----:B------:R-:W-:Y:S02]  /*0160*/  MOV R12, RZ ;  /* 0x000000ff000c7202 */ /* 0x000fe40000000f00 */
[----:B------:R-:W-:Y:S01]  /*0170*/  MOV R14, R0 ;  /* 0x00000000000e7202 */ /* 0x000fe20000000f00 */
[----:B------:R-:W-:-:S04]  /*0180*/  ULOP3.LUT UR4, UR5, 0x7ffffff8, URZ, 0xc0, !UPT ;  /* 0x7ffffff805047892 */ /* 0x000fc8000f8ec0ff */
[----:B------:R-:W-:Y:S01]  /*0190*/  UIADD3 UR4, UPT, UPT, -UR4, URZ, URZ ;  /* 0x000000ff04047290 */ /* 0x000fe2000fffe1ff */
[----:B0-----:R-:W-:Y:S01]  /*01a0*/  MOV R2, UR20 ;  /* 0x0000001400027c02 */ /* 0x001fe20008000f00 */
[----:B------:R-:W-:Y:S01]  /*01b0*/  UIMAD.WIDE UR6, UR5, 0x8, UR22 ;  /* 0x00000008050678a5 */ /* 0x000fe2000f8e0216 */
[----:B------:R-:W-:Y:S01]  /*01c0*/  MOV R3, UR21 ;  /* 0x0000001500037c02 */ /* 0x000fe20008000f00 */
[----:B------:R-:W-:Y:S02]  /*01d0*/  UIMAD.WIDE UR8, UR5, 0xc, UR22 ;  /* 0x0000000c050878a5 */ /* 0x000fe4000f8e0216 */
[----:B------:R-:W-:Y:S01]  /*01e0*/  UIMAD.WIDE UR10, UR5, 0x10, UR22 ;  /* 0x00000010050a78a5 */ /* 0x000fe2000f8e0216 */
[----:B------:R-:W-:Y:S01]  /*01f0*/  IMAD.WIDE.U32 R2, R13, 0x4, R2 ;  /* 0x000000040d027825 */ /* 0x000fe200078e0002 */
[----:B------:R-:W-:Y:S02]  /*0200*/  UIMAD.WIDE UR12, UR5, 0x14, UR22 ;  /* 0x00000014050c78a5 */ /* 0x000fe4000f8e0216 */
[----:B------:R-:W-:Y:S01]  /*0210*/  UIMAD.WIDE UR14, UR5, 0x18, UR22 ;  /* 0x00000018050e78a5 */ /* 0x000fe2000f8e0216 */
[----:B------:R-:W-:Y:S01]  /*0220*/  IADD3 R2, P0, PT, R2, 0x10, RZ ;  /* 0x0000001002027810 */ /* 0x000fe20007f1e0ff */
[----:B------:R-:W-:-:S03]  /*0230*/  UIMAD.WIDE UR16, UR5, 0x1c, UR22 ;  /* 0x0000001c051078a5 */ /* 0x000fc6000f8e0216 */
[----:B------:R-:W-:-:S09]  /*0240*/  IADD3.X R3, PT, PT, RZ, R3, RZ, P0, !PT ;  /* 0x00000003ff037210 */ /* 0x000fd200007fe4ff */
.L_x_1:
[----:B------:R-:W-:Y:S01]  /*0250*/  UIMAD.WIDE UR20, UR5, 0x4, UR22 ;  /* 0x00000004051478a5 */ /* 0x000fe2000f8e0216 */
[----:B------:R-:W-:Y:S02]  /*0260*/  IMAD.MOV.U32 R23, RZ, RZ, 0x4 ;  /* 0x00000004ff177424 */ /* 0x000fe400078e00ff */
[----:B------:R-:W-:Y:S01]  /*0270*/  HFMA2 R25, -RZ, RZ, 0, 2.384185791015625e-07 ;  /* 0x00000004ff197431 */ /* 0x000fe200000001ff */
[----:B------:R-:W2:Y:S01]  /*0280*/  LDG.E R21, desc[UR18][R2.64+-0x10] ;  /* 0xfffff01202157981 */ /* 0x000ea2000c1e1900 */
[----:B------:R-:W-:Y:S01]  /*0290*/  IMAD.WIDE R22, R14, R23, UR22 ;  /* 0x000000160e167e25 */ /* 0x000fe2000f8e0217 */
[----:B------:R-:W-:-:S03]  /*02a0*/  MOV R8, UR20 ;  /* 0x0000001400087c02 */ /* 0x000fc60008000f00 */
[----:B------:R-:W-:Y:S01]  /*02b0*/  HFMA2 R5, -RZ, RZ, 0, 2.384185791015625e-07 ;  /* 0x00000004ff057431 */ /* 0x000fe200000001ff */
[----:B------:R-:W-:Y:S01]  /*02c0*/  MOV R9, UR21 ;  /* 0x0000001500097c02 */ /* 0x000fe20008000f00 */
[----:B------:R-:W3:Y:S01]  /*02d0*/  LDG.E R19, desc[UR18][R2.64+-0xc] ;  /* 0xfffff41202137981 */ /* 0x000ee2000c1e1900 */
[----:B------:R-:W-:Y:S01]  /*02e0*/  MOV R11, 0x4 ;  /* 0x00000004000b7802 */ /* 0x000fe20000000f00 */
[C---:B------:R-:W-:Y:S02]  /*02f0*/  IMAD.WIDE R8, R14.reuse, 0x4, R8 ;  /* 0x000000040e087825 */ /* 0x040fe400078e0208 */
[----:B------:R-:W2:Y:S02]  /*0300*/  LDG.E R22, desc[UR18][R22.64] ;  /* 0x0000001216167981 */ /* 0x000ea4000c1e1900 */
[C---:B------:R-:W-:Y:S02]  /*0310*/  IMAD.WIDE R24, R14.reuse, R25, UR6 ;  /* 0x000000060e187e25 */ /* 0x040fe4000f8e0219 */
[----:B------:R0:W3:Y:S02]  /*0320*/  LDG.E R20, desc[UR18][R8.64] ;  /* 0x0000001208147981 */ /* 0x0000e4000c1e1900 */
[----:B------:R-:W-:-:S02]  /*0330*/  IMAD.WIDE R10, R14, R11, UR8 ;  /* 0x000000080e0a7e25 */ /* 0x000fc4000f8e020b */
[----:B------:R-:W4:Y:S04]  /*0340*/  LDG.E R18, desc[UR18][R24.64] ;  /* 0x0000001218127981 */ /* 0x000f28000c1e1900 */
[----:B------:R-:W4:Y:S01]  /*0350*/  LDG.E R17, desc[UR18][R2.64+-0x8] ;  /* 0xfffff81202117981 */ /* 0x000f22000c1e1900 */
[----:B------:R-:W-:Y:S02]  /*0360*/  IMAD.MOV.U32 R7, RZ, RZ, 0x4 ;  /* 0x00000004ff077424 */ /* 0x000fe400078e00ff */
[C---:B------:R-:W-:Y:S01]  /*0370*/  IMAD.WIDE R4, R14.reuse, R5, UR10 ;  /* 0x0000000a0e047e25 */ /* 0x040fe2000f8e0205 */
[----:B------:R1:W5:Y:S03]  /*0380*/  LDG.E R16, desc[UR18][R10.64] ;  /* 0x000000120a107981 */ /* 0x000366000c1e1900 */
[----:B------:R-:W-:Y:S01]  /*0390*/  HFMA2 R27, -RZ, RZ, 0, 2.384185791015625e-07 ;  /* 0x00000004ff1b7431 */ /* 0x000fe200000001ff */
[----:B0-----:R-:W-:Y:S01]  /*03a0*/  MOV R9, 0x4 ;  /* 0x0000000400097802 */ /* 0x001fe20000000f00 */
[----:B------:R-:W5:Y:S01]  /*03b0*/  LDG.E R15, desc[UR18][R2.64+-0x4] ;  /* 0xfffffc12020f7981 */ /* 0x000f62000c1e1900 */
[----:B------:R-:W-:-:S03]  /*03c0*/  IMAD.WIDE R6, R14, R7, UR12 ;  /* 0x0000000c0e067e25 */ /* 0x000fc6000f8e0207 */
[----:B------:R0:W5:Y:S01]  /*03d0*/  LDG.E R4, desc[UR18][R4.64] ;  /* 0x0000001204047981 */ /* 0x000162000c1e1900 */
[----:B------:R-:W-:-:S03]  /*03e0*/  IMAD.WIDE R8, R14, R9, UR14 ;  /* 0x0000000e0e087e25 */ /* 0x000fc6000f8e0209 */
[----:B------:R-:W5:Y:S01]  /*03f0*/  LDG.E R23, desc[UR18][R2.64] ;  /* 0x0000001202177981 */ /* 0x000f62000c1e1900 */
[----:B-1----:R-:W-:-:S03]  /*0400*/  IMAD.WIDE R10, R14, R27, UR16 ;  /* 0x000000100e0a7e25 */ /* 0x002fc6000f8e021b */
[----:B------:R-:W5:Y:S04]  /*0410*/  LDG.E R7, desc[UR18][R6.64] ;  /* 0x0000001206077981 */ /* 0x000f68000c1e1900 */
[----:B------:R-:W5:Y:S04]  /*0420*/  LDG.E R24, desc[UR18][R2.64+0x4] ;  /* 0x0000041202187981 */ /* 0x000f68000c1e1900 */
[----:B------:R-:W5:Y:S04]  /*0430*/  LDG.E R8, desc[UR18][R8.64] ;  /* 0x0000001208087981 */ /* 0x000f68000c1e1900 */
[----:B------:R-:W5:Y:S04]  /*0440*/  LDG.E R25, desc[UR18][R2.64+0x8] ;  /* 0x0000081202197981 */ /* 0x000f68000c1e1900 */
[----:B------:R-:W5:Y:S04]  /*0450*/  LDG.E R10, desc[UR18][R10.64] ;  /* 0x000000120a0a7981 */ /* 0x000f68000c1e1900 */
[----:B------:R1:W5:Y:S01]  /*0460*/  LDG.E R27, desc[UR18][R2.64+0xc] ;  /* 0x00000c12021b7981 */ /* 0x000362000c1e1900 */
[----:B------:R-:W-:-:S04]  /*0470*/  UIADD3 UR4, UPT, UPT, UR4, 0x8, URZ ;  /* 0x0000000804047890 */ /* 0x000fc8000fffe0ff */
[----:B------:R-:W-:Y:S01]  /*0480*/  UISETP.NE.AND UP0, UPT, UR4, URZ, UPT ;  /* 0x000000ff0400728c */ /* 0x000fe2000bf05270 */
[----:B0-----:R-:W-:Y:S02]  /*0490*/  MOV R5, UR5 ;  /* 0x0000000500057c02 */ /* 0x001fe40008000f00 */
[----:B-1----:R-:W-:Y:S02]  /*04a0*/  IADD3 R2, P0, PT, R2, 0x20, RZ ;  /* 0x0000002002027810 */ /* 0x002fe40007f1e0ff */
[----:B------:R-:W-:Y:S02]  /*04b0*/  LEA R14, R5, R14, 0x3 ;  /* 0x0000000e050e7211 */ /* 0x000fe400078e18ff */
[----:B------:R-:W-:Y:S01]  /*04c0*/  IADD3.X R3, PT, PT, RZ, R3, RZ, P0, !PT ;  /* 0x00000003ff037210 */ /* 0x000fe200007fe4ff */
[----:B--2---:R-:W-:-:S04]  /*04d0*/  IMAD R21, R21, R22, R12 ;  /* 0x0000001615157224 */ /* 0x004fc800078e020c */
[----:B---3--:R-:W-:-:S04]  /*04e0*/  IMAD R19, R19, R20, R21 ;  /* 0x0000001413137224 */ /* 0x008fc800078e0215 */
[----:B----4-:R-:W-:-:S04]  /*04f0*/  IMAD R17, R17, R18, R19 ;  /* 0x0000001211117224 */ /* 0x010fc800078e0213 */
[----:B-----5:R-:W-:-:S04]  /*0500*/  IMAD R15, R15, R16, R17 ;  /* 0x000000100f0f7224 */ /* 0x020fc800078e0211 */
[----:B------:R-:W-:-:S04]  /*0510*/  IMAD R4, R23, R4, R15 ;  /* 0x0000000417047224 */ /* 0x000fc800078e020f */
[----:B------:R-:W-:-:S04]  /*0520*/  IMAD R4, R24, R7, R4 ;  /* 0x0000000718047224 */ /* 0x000fc800078e0204 */
[----:B------:R-:W-:-:S04]  /*0530*/  IMAD R4, R25, R8, R4 ;  /* 0x0000000819047224 */ /* 0x000fc800078e0204 */
[----:B------:R-:W-:Y:S01]  /*0540*/  IMAD R12, R27, R10, R4 ;  /* 0x0000000a1b0c7224 */ /* 0x000fe200078e0204 */
[----:B------:R-:W-:Y:S06]  /*0550*/  BRA.U UP0, `(.L_x_1) ;  /* 0xfffffffd003c7547 */ /* 0x000fec000b83ffff */
[----:B------:R-:W-:-:S12]  /*0560*/  ULOP3.LUT UR4, UR5, 0x7ffffff8, URZ, 0xc0, !UPT ;  /* 0x7ffffff805047892 */ /* 0x000fd8000f8ec0ff */
.L_x_0:
[----:B------:R-:W-:-:S04]  /*0570*/  ULOP3.LUT UR7, UR5, 0x7, URZ, 0xc0, !UPT ;  /* 0x0000000705077892 */ /* 0x000fc8000f8ec0ff */
[----:B------:R-:W-:-:S09]  /*0580*/  UISETP.NE.AND UP0, UPT, UR7, URZ, UPT ;  /* 0x000000ff0700728c */ /* 0x000fd2000bf05270 */
[----:B------:R-:W-:Y:S05]  /*0590*/  BRA.U !UP0, `(.L_x_2) ;  /* 0x0000000508387547 */ /* 0x000fea000b800000 */
[----:B------:R-:W-:Y:S02]  /*05a0*/  UISETP.GE.U32.AND UP0, UPT, UR7, 0x4, UPT ;  /* 0x000000040700788c */ /* 0x000fe4000bf06070 */
[----:B------:R-:W-:-:S04]  /*05b0*/  ULOP3.LUT UR6, UR5, 0x3, URZ, 0xc0, !UPT ;  /* 0x0000000305067892 */ /* 0x000fc8000f8ec0ff */
[----:B------:R-:W-:-:S03]  /*05c0*/  UISETP.NE.AND UP1, UPT, UR6, URZ, UPT ;  /* 0x000000ff0600728c */ /* 0x000fc6000bf25270 */
[----:B------:R-:W-:Y:S08]  /*05d0*/  BRA.U !UP0, `(.L_x_3) ;  /* 0x00000001087c7547 */ /* 0x000ff0000b800000 */
[----:B------:R-:W0:Y:S01]  /*05e0*/  LDC.64 R6, c[0x0][0x388] ;  /* 0x0000e200ff067b82 */ /* 0x000e220000000a00 */
[----:B------:R-:W1:Y:S01]  /*05f0*/  LDCU.64 UR8, c[0x0][0x380] ;  /* 0x00007000ff0877ac */ /* 0x000e620008000a00 */
[----:B------:R-:W-:Y:S01]  /*0600*/  IMAD.U32 R9, RZ, RZ, UR4 ;  /* 0x00000004ff097e24 */ /* 0x000fe2000f8e00ff */
[C---:B------:R-:W-:Y:S02]  /*0610*/  IADD3 R3, PT, PT, R13.reuse, UR4, RZ ;  /* 0x000000040d037c10 */ /* 0x040fe4000fffe0ff */
[----:B------:R-:W-:Y:S01]  /*0620*/  IADD3 R10, P0, PT, R13, UR4, RZ ;  /* 0x000000040d0a7c10 */ /* 0x000fe2000ff1e0ff */
[----:B------:R-:W-:Y:S01]  /*0630*/  IMAD R9, R9, UR5, R0 ;  /* 0x0000000509097c24 */ /* 0x000fe2000f8e0200 */
[----:B------:R-:W-:Y:S01]  /*0640*/  MOV R11, UR5 ;  /* 0x00000005000b7c02 */ /* 0x000fe20008000f00 */
[----:B------:R-:W2:Y:S01]  /*0650*/  LDC.64 R4, c[0x0][0x380] ;  /* 0x0000e000ff047b82 */ /* 0x000ea20000000a00 */
[----:B------:R-:W-:Y:S01]  /*0660*/  MOV R15, UR5 ;  /* 0x00000005000f7c02 */ /* 0x000fe20008000f00 */
[----:B0-----:R-:W-:Y:S01]  /*0670*/  IMAD.WIDE R6, R9, 0x4, R6 ;  /* 0x0000000409067825 */ /* 0x001fe200078e0206 */
[----:B------:R-:W-:-:S05]  /*0680*/  MOV R9, UR5 ;  /* 0x0000000500097c02 */ /* 0x000fca0008000f00 */
[----:B------:R-:W-:Y:S02]  /*0690*/  IMAD.WIDE R8, R9, 0x4, R6 ;  /* 0x0000000409087825 */ /* 0x000fe400078e0206 */
[----:B------:R-:W3:Y:S02]  /*06a0*/  LDG.E R6, desc[UR18][R6.64] ;  /* 0x0000001206067981 */ /* 0x000ee4000c1e1900 */
[----:B--2---:R-:W-:Y:S01]  /*06b0*/  IMAD.WIDE.U32 R4, R3, 0x4, R4 ;  /* 0x0000000403047825 */ /* 0x004fe200078e0004 */
[----:B------:R-:W-:Y:S01]  /*06c0*/  IADD3.X R3, PT, PT, RZ, RZ, RZ, P0, !PT ;  /* 0x000000ffff037210 */ /* 0x000fe200007fe4ff */
[----:B------:R-:W2:Y:S01]  /*06d0*/  LDG.E R17, desc[UR18][R8.64] ;  /* 0x0000001208117981 */ /* 0x000ea2000c1e1900 */
[----:B-1----:R-:W-:-:S03]  /*06e0*/  LEA R2, P0, R10, UR8, 0x2 ;  /* 0x000000080a027c11 */ /* 0x002fc6000f8010ff */
[----:B------:R-:W3:Y:S01]  /*06f0*/  LDG.E R5, desc[UR18][R4.64] ;  /* 0x0000001204057981 */ /* 0x000ee2000c1e1900 */
[----:B------:R-:W-:Y:S01]  /*0700*/  LEA.HI.X R3, R10, UR9, R3, 0x2, P0 ;  /* 0x000000090a037c11 */ /* 0x000fe200080f1403 */
[----:B------:R-:W-:-:S04]  /*0710*/  IMAD.WIDE R10, R11, 0x4, R8 ;  /* 0x000000040b0a7825 */ /* 0x000fc800078e0208 */
[----:B------:R-:W2:Y:S01]  /*0720*/  LDG.E R16, desc[UR18][R2.64+0x4] ;  /* 0x0000041202107981 */ /* 0x000ea2000c1e1900 */
[----:B------:R-:W-:-:S03]  /*0730*/  IMAD.WIDE R14, R15, 0x4, R10 ;  /* 0x000000040f0e7825 */ /* 0x000fc600078e020a */
[----:B------:R-:W4:Y:S04]  /*0740*/  LDG.E R19, desc[UR18][R10.64] ;  /* 0x000000120a137981 */ /* 0x000f28000c1e1900 */
[----:B------:R-:W4:Y:S04]  /*0750*/  LDG.E R18, desc[UR18][R2.64+0x8] ;  /* 0x0000081202127981 */ /* 0x000f28000c1e1900 */
[----:B------:R-:W5:Y:S04]  /*0760*/  LDG.E R20, desc[UR18][R2.64+0xc] ;  /* 0x00000c1202147981 */ /* 0x000f68000c1e1900 */
[----:B------:R-:W5:Y:S01]  /*0770*/  LDG.E R14, desc[UR18][R14.64] ;  /* 0x000000120e0e7981 */ /* 0x000f62000c1e1900 */
[----:B------:R-:W-:Y:S01]  /*0780*/  UIADD3 UR4, UPT, UPT, UR4, 0x4, URZ ;  /* 0x0000000404047890 */ /* 0x000fe2000fffe0ff */
[----:B---3--:R-:W-:-:S04]  /*0790*/  IMAD R5, R5, R6, R12 ;  /* 0x0000000605057224 */ /* 0x008fc800078e020c */
[----:B--2---:R-:W-:-:S04]  /*07a0*/  IMAD R5, R16, R17, R5 ;  /* 0x0000001110057224 */ /* 0x004fc800078e0205 */
[----:B----4-:R-:W-:-:S04]  /*07b0*/  IMAD R5, R18, R19, R5 ;  /* 0x0000001312057224 */ /* 0x010fc800078e0205 */
[----:B-----5:R-:W-:-:S07]  /*07c0*/  IMAD R12, R20, R14, R5 ;  /* 0x0000000e140c7224 */ /* 0x020fce00078e0205 */
.L_x_3:
[----:B------:R-:W-:Y:S05]  /*07d0*/  BRA.U !UP1, `(.L_x_2) ;  /* 0x0000000109a87547 */ /* 0x000fea000b800000 */
[----:B------:R-:W-:Y:S01]  /*07e0*/  UISETP.NE.AND UP0, UPT, UR6, 0x1, UPT ;  /* 0x000000010600788c */ /* 0x000fe2000bf05270 */
[----:B------:R-:W-:Y:S01]  /*07f0*/  MOV R7, UR4 ;  /* 0x0000000400077c02 */ /* 0x000fe20008000f00 */
[----:B------:R-:W-:Y:S02]  /*0800*/  ULOP3.LUT UR6, UR5, 0x1, URZ, 0xc0, !UPT ;  /* 0x0000000105067892 */ /* 0x000fe4000f8ec0ff */
[----:B------:R-:W-:Y:S02]  /*0810*/  MOV R15, UR5 ;  /* 0x00000005000f7c02 */ /* 0x000fe40008000f00 */
[----:B------:R-:W-:Y:S01]  /*0820*/  UISETP.NE.U32.AND UP1, UPT, UR6, 0x1, UPT ;  /* 0x000000010600788c */ /* 0x000fe2000bf25070 */
[----:B------:R-:W-:-:S04]  /*0830*/  PLOP3.LUT P1, PT, PT, PT, UP0, 0x80, 0x8 ;  /* 0x000000000008781c */ /* 0x000fc80003f2f008 */
[----:B------:R-:W0:Y:S01]  /*0840*/  @UP0 LDCU.128 UR8, c[0x0][0x380] ;  /* 0x00007000ff0807ac */ /* 0x000e220008000c00 */
[----:B------:R-:W-:Y:S01]  /*0850*/  PLOP3.LUT P0, PT, PT, PT, UP1, 0x80, 0x8 ;  /* 0x000000000008781c */ /* 0x000fe20003f0f018 */
[----:B------:R-:W1:Y:S04]  /*0860*/  @UP0 LDCU.64 UR6, c[0x0][0x380] ;  /* 0x00007000ff0607ac */ /* 0x000e680008000a00 */
[----:B------:R-:W2:Y:S03]  /*0870*/  @!UP1 LDCU.128 UR12, c[0x0][0x380] ;  /* 0x00007000ff0c97ac */ /* 0x000ea60008000c00 */
[C---:B------:R-:W-:Y:S02]  /*0880*/  @P1 IADD3 R3, PT, PT, R13.reuse, UR4, RZ ;  /* 0x000000040d031c10 */ /* 0x040fe4000fffe0ff */
[----:B------:R-:W-:Y:S01]  /*0890*/  @P1 IADD3 R6, P2, PT, R13, UR4, RZ ;  /* 0x000000040d061c10 */ /* 0x000fe2000ff5e0ff */
[----:B------:R-:W-:Y:S01]  /*08a0*/  @UP0 UIADD3 UR4, UPT, UPT, UR4, 0x2, URZ ;  /* 0x0000000204040890 */ /* 0x000fe2000fffe0ff */
[----:B0-----:R-:W-:Y:S01]  /*08b0*/  MOV R11, UR9 ;  /* 0x00000009000b7c02 */ /* 0x001fe20008000f00 */
[----:B------:R-:W-:Y:S01]  /*08c0*/  IMAD.U32 R10, RZ, RZ, UR8 ;  /* 0x00000008ff0a7e24 */ /* 0x000fe2000f8e00ff */
[----:B------:R-:W-:-:S02]  /*08d0*/  MOV R4, UR10 ;  /* 0x0000000a00047c02 */ /* 0x000fc40008000f00 */
[----:B------:R-:W-:Y:S01]  /*08e0*/  MOV R5, UR11 ;  /* 0x0000000b00057c02 */ /* 0x000fe20008000f00 */
[----:B------:R-:W-:-:S04]  /*08f0*/  @P1 IMAD.WIDE.U32 R10, R3, 0x4, R10 ;  /* 0x00000004030a1825 */ /* 0x000fc800078e000a */
[----:B------:R-:W-:Y:S01]  /*0900*/  @P1 IMAD R3, R7, UR5, R0 ;  /* 0x0000000507031c24 */ /* 0x000fe2000f8e0200 */
[----:B------:R-:W-:Y:S01]  /*0910*/  @P1 IADD3.X R7, PT, PT, RZ, RZ, RZ, P2, !PT ;  /* 0x000000ffff071210 */ /* 0x000fe200017fe4ff */
[----:B------:R-:W-:Y:S01]  /*0920*/  IMAD.U32 R19, RZ, RZ, UR4 ;  /* 0x00000004ff137e24 */ /* 0x000fe2000f8e00ff */
[C---:B-1----:R-:W-:Y:S01]  /*0930*/  @P1 LEA R2, P2, R6.reuse, UR6, 0x2 ;  /* 0x0000000606021c11 */ /* 0x042fe2000f8410ff */
[----:B------:R-:W-:Y:S01]  /*0940*/  @P1 IMAD.WIDE R4, R3, 0x4, R4 ;  /* 0x0000000403041825 */ /* 0x000fe200078e0204 */
[----:B--2---:R-:W-:Y:S01]  /*0950*/  MOV R8, UR12 ;  /* 0x0000000c00087c02 */ /* 0x004fe20008000f00 */
[----:B------:R-:W2:Y:S01]  /*0960*/  @P1 LDG.E R11, desc[UR18][R10.64] ;  /* 0x000000120a0b1981 */ /* 0x000ea2000c1e1900 */
[----:B------:R-:W-:Y:S01]  /*0970*/  @P1 LEA.HI.X R3, R6, UR7, R7, 0x2, P2 ;  /* 0x0000000706031c11 */ /* 0x000fe200090f1407 */
[----:B------:R-:W-:Y:S01]  /*0980*/  @!P0 IMAD R19, R19, UR5, R0 ;  /* 0x0000000513138c24 */ /* 0x000fe2000f8e0200 */
[----:B------:R-:W-:Y:S01]  /*0990*/  MOV R9, UR13 ;  /* 0x0000000d00097c02 */ /* 0x000fe20008000f00 */
[----:B------:R-:W-:Y:S01]  /*09a0*/  @P1 IMAD.WIDE R14, R15, 0x4, R4 ;  /* 0x000000040f0e1825 */ /* 0x000fe200078e0204 */
[----:B------:R-:W-:Y:S01]  /*09b0*/  @!P0 IADD3 R17, PT, PT, R13, UR4, RZ ;  /* 0x000000040d118c10 */ /* 0x000fe2000fffe0ff */
[----:B------:R-:W2:Y:S01]  /*09c0*/  @P1 LDG.E R4, desc[UR18][R4.64] ;  /* 0x0000001204041981 */ /* 0x000ea2000c1e1900 */
[----:B------:R-:W-:-:S02]  /*09d0*/  MOV R6, UR14 ;  /* 0x0000000e00067c02 */ /* 0x000fc40008000f00 */
[----:B------:R-:W-:Y:S01]  /*09e0*/  MOV R7, UR15 ;  /* 0x0000000f00077c02 */ /* 0x000fe20008000f00 */
[----:B------:R-:W-:Y:S01]  /*09f0*/  @!P0 IMAD.WIDE.U32 R8, R17, 0x4, R8 ;  /* 0x0000000411088825 */ /* 0x000fe200078e0008 */
[----:B------:R-:W3:Y:S03]  /*0a00*/  @P1 LDG.E R14, desc[UR18][R14.64] ;  /* 0x000000120e0e1981 */ /* 0x000ee6000c1e1900 */
[----:B------:R-:W-:Y:S01]  /*0a10*/  @!P0 IMAD.WIDE R6, R19, 0x4, R6 ;  /* 0x0000000413068825 */ /* 0x000fe200078e0206 */
[----:B------:R-:W3:Y:S04]  /*0a20*/  @P1 LDG.E R2, desc[UR18][R2.64+0x4] ;  /* 0x0000041202021981 */ /* 0x000ee8000c1e1900 */
[----:B------:R-:W4:Y:S04]  /*0a30*/  @!P0 LDG.E R9, desc[UR18][R8.64] ;  /* 0x0000001208098981 */ /* 0x000f28000c1e1900 */
[----:B------:R-:W4:Y:S01]  /*0a40*/  @!P0 LDG.E R6, desc[UR18][R6.64] ;  /* 0x0000001206068981 */ /* 0x000f22000c1e1900 */
[----:B--2---:R-:W-:-:S04]  /*0a50*/  @P1 IMAD R11, R11, R4, R12 ;  /* 0x000000040b0b1224 */ /* 0x004fc800078e020c */
[----:B---3--:R-:W-:-:S04]  /*0a60*/  @P1 IMAD R12, R2, R14, R11 ;  /* 0x0000000e020c1224 */ /* 0x008fc800078e020b */
[----:B----4-:R-:W-:-:S07]  /*0a70*/  @!P0 IMAD R12, R9, R6, R12 ;  /* 0x00000006090c8224 */ /* 0x010fce00078e020c */
.L_x_2:
[----:B------:R-:W0:Y:S01]  /*0a80*/  LDC.64 R2, c[0x0][0x390] ;  /* 0x0000e400ff027b82 */ /* 0x000e220000000a00 */
[----:B------:R-:W-:-:S05]  /*0a90*/  IADD3 R13, PT, PT, R0, R13, RZ ;  /* 0x0000000d000d7210 */ /* 0x000fca0007ffe0ff */
[----:B0-----:R-:W-:-:S05]  /*0aa0*/  IMAD.WIDE R2, R13, 0x4, R2 ;  /* 0x000000040d027825 */ /* 0x001fca00078e0202 */
[----:B------:R-:W-:Y:S01]  /*0ab0*/  STG.E desc[UR18][R2.64], R12 ;  /* 0x0000000c02007986 */ /* 0x000fe2000c101912 */
[----:B------:R-:W-:Y:S05]  /*0ac0*/  EXIT ;  /* 0x000000000000794d */ /* 0x000fea0003800000 */
.L_x_4:
[----:B------:R-:W-:-:S00]  /*0ad0*/  BRA `(.L_x_4) ;  /* 0xfffffffc00fc7947 */ /* 0x000fc0000383ffff */
[----:B------:R-:W-:-:S00]  /*0ae0*/  NOP ;  /* 0x0000000000007918 */ /* 0x000fc00000000000 */
        /* <DEDUP_REMOVED lines=9> */
.L_x_5:


//--------------------- .nv.shared.reserved.0     --------------------------
	.section	.nv.shared.reserved.0,"aw",@nobits
	.weak		__nv_reservedSMEM_offset_0_alias
	.size		__nv_reservedSMEM_offset_0_alias, 0, 64
	.other		__nv_reservedSMEM_offset_0_alias,@"STO_CUDA_RESERVED_SHARED STV_DEFAULT"
__nv_reservedSMEM_offset_0_alias:
	.zero		0
	.zero		64


//--------------------- .nv.constant0._Z14squareMultiplyPiS_S_S_ --------------------------
	.section	.nv.constant0._Z14squareMultiplyPiS_S_S_,"a",@progbits
	.sectionflags	@""
	.align	4
.nv.constant0._Z14squareMultiplyPiS_S_S_:
	.zero		928


//--------------------- SYMBOLS --------------------------

	.type		.nv.reservedSmem.offset0,@object
	.size		.nv.reservedSmem.offset0,0x4
